//
// Generated by NVIDIA NVVM Compiler
//
// Compiler Build ID: CL-36424714
// Cuda compilation tools, release 13.0, V13.0.88
// Based on NVVM 20.0.0
//

.version 9.0
.target sm_100
.address_size 64

	// .globl	_Z25reverse_index_copy_kernelPiS_i

.visible .entry _Z25reverse_index_copy_kernelPiS_i(
	.param .u64 .ptr .align 1 _Z25reverse_index_copy_kernelPiS_i_param_0,
	.param .u64 .ptr .align 1 _Z25reverse_index_copy_kernelPiS_i_param_1,
	.param .u32 _Z25reverse_index_copy_kernelPiS_i_param_2
)
{
	.reg .pred 	%p<4>;
	.reg .b32 	%r<9>;
	.reg .b64 	%rd<9>;

	ld.param.u64 	%rd1, [_Z25reverse_index_copy_kernelPiS_i_param_0];
	ld.param.u64 	%rd2, [_Z25reverse_index_copy_kernelPiS_i_param_1];
	ld.param.u32 	%r1, [_Z25reverse_index_copy_kernelPiS_i_param_2];
	mov.u32 	%r2, %ctaid.x;
	mov.u32 	%r3, %ntid.x;
	mul.lo.s32 	%r4, %r2, %r3;
	mov.u32 	%r5, %tid.x;
	neg.s32 	%r6, %r5;
	setp.ne.s32 	%p1, %r4, %r6;
	setp.gt.u32 	%p2, %r1, 1023;
	or.pred  	%p3, %p1, %p2;
	@%p3 bra 	$L__BB0_2;
	cvta.to.global.u64 	%rd3, %rd1;
	cvta.to.global.u64 	%rd4, %rd2;
	sub.s32 	%r7, 1023, %r1;
	mul.wide.u32 	%rd5, %r1, 4;
	add.s64 	%rd6, %rd3, %rd5;
	ld.global.u32 	%r8, [%rd6];
	mul.wide.u32 	%rd7, %r7, 4;
	add.s64 	%rd8, %rd4, %rd7;
	st.global.u32 	[%rd8], %r8;
$L__BB0_2:
	ret;

}


// ===== COMPILED SASS (sm_100) =====

	.target	sm_100

	.elftype	@"ET_EXEC"


//--------------------- .note.nv.tkinfo           --------------------------
	.section	.note.nv.tkinfo,"",@"SHT_NOTE"
	.sectionflags	@"SHF_NOTE_NV_TKINFO"
	.tkinfo
        /*0018*/ 	.word	0x00000002
        /*0030*/ 	.string	""
        /*0030*/ 	.string	"ptxas"
        /*0030*/ 	.string	"Cuda compilation tools, release 13.0, V13.0.88"
        /*0030*/ 	.string	"Build cuda_13.0.r13.0/compiler.36424714_0"
        /*0030*/ 	.string	"-arch sm_100 -m 64 "



//--------------------- .note.nv.cuinfo           --------------------------
	.section	.note.nv.cuinfo,"",@"SHT_NOTE"
	.sectionflags	@"SHF_NOTE_NV_CUINFO"
        /*0018*/ 	.short	0x0002
        /*001a*/ 	.short	0x0064
        /*001c*/ 	.short	0x0082
	.zero		2


//--------------------- .nv.info                  --------------------------
	.section	.nv.info,"",@"SHT_CUDA_INFO"
	.align	4


	//----- nvinfo : EIATTR_REGCOUNT
	.align		4
        /*0000*/ 	.byte	0x04, 0x2f
        /*0002*/ 	.short	(.L_1 - .L_0)
	.align		4
.L_0:
        /*0004*/ 	.word	index@(_Z25reverse_index_copy_kernelPiS_i)
        /*0008*/ 	.word	0x0000000a


	//----- nvinfo : EIATTR_FRAME_SIZE
	.align		4
.L_1:
        /*000c*/ 	.byte	0x04, 0x11
        /*000e*/ 	.short	(.L_3 - .L_2)
	.align		4
.L_2:
        /*0010*/ 	.word	index@(_Z25reverse_index_copy_kernelPiS_i)
        /*0014*/ 	.word	0x00000000


	//----- nvinfo : EIATTR_MIN_STACK_SIZE
	.align		4
.L_3:
        /*0018*/ 	.byte	0x04, 0x12
        /*001a*/ 	.short	(.L_5 - .L_4)
	.align		4
.L_4:
        /*001c*/ 	.word	index@(_Z25reverse_index_copy_kernelPiS_i)
        /*0020*/ 	.word	0x00000000
.L_5:


//--------------------- .nv.compat                --------------------------
	.section	.nv.compat,"",@"SHT_CUDA_COMPAT_INFO"
	.align	4
        /*0000*/ 	.byte	0x02, 0x09, 0x00, 0x00, 0x02, 0x02, 0x01, 0x00, 0x02, 0x05, 0x05, 0x00, 0x03, 0x07, 0x01, 0x01
        /*0010*/ 	.byte	0x02, 0x03, 0x00, 0x00, 0x02, 0x06, 0x01, 0x00, 0x04, 0x0b, 0x08, 0x00, 0x09, 0x00, 0x00, 0x00
        /*0020*/ 	.byte	0x00, 0x00, 0x00, 0x00


//--------------------- .nv.info._Z25reverse_index_copy_kernelPiS_i --------------------------
	.section	.nv.info._Z25reverse_index_copy_kernelPiS_i,"",@"SHT_CUDA_INFO"
	.sectionflags	@""
	.align	4


	//----- nvinfo : EIATTR_CUDA_API_VERSION
	.align		4
        /*0000*/ 	.byte	0x04, 0x37
        /*0002*/ 	.short	(.L_7 - .L_6)
.L_6:
        /*0004*/ 	.word	0x00000082


	//----- nvinfo : EIATTR_KPARAM_INFO
	.align		4
.L_7:
        /*0008*/ 	.byte	0x04, 0x17
        /*000a*/ 	.short	(.L_9 - .L_8)
.L_8:
        /*000c*/ 	.word	0x00000000
        /*0010*/ 	.short	0x0002
        /*0012*/ 	.short	0x0010
        /*0014*/ 	.byte	0x00, 0xf0, 0x11, 0x00


	//----- nvinfo : EIATTR_KPARAM_INFO
	.align		4
.L_9:
        /*0018*/ 	.byte	0x04, 0x17
        /*001a*/ 	.short	(.L_11 - .L_10)
.L_10:
        /*001c*/ 	.word	0x00000000
        /*0020*/ 	.short	0x0001
        /*0022*/ 	.short	0x0008
        /*0024*/ 	.byte	0x00, 0xf5, 0x21, 0x00


	//----- nvinfo : EIATTR_KPARAM_INFO
	.align		4
.L_11:
        /*0028*/ 	.byte	0x04, 0x17
        /*002a*/ 	.short	(.L_13 - .L_12)
.L_12:
        /*002c*/ 	.word	0x00000000
        /*0030*/ 	.short	0x0000
        /*0032*/ 	.short	0x0000
        /*0034*/ 	.byte	0x00, 0xf5, 0x21, 0x00


	//----- nvinfo : EIATTR_SPARSE_MMA_MASK
	.align		4
.L_13:
        /*0038*/ 	.byte	0x03, 0x50
        /*003a*/ 	.short	0x0000


	//----- nvinfo : EIATTR_MAXREG_COUNT
	.align		4
        /*003c*/ 	.byte	0x03, 0x1b
        /*003e*/ 	.short	0x00ff


	//----- nvinfo : EIATTR_MERCURY_ISA_VERSION
	.align		4
        /*0040*/ 	.byte	0x03, 0x5f
        /*0042*/ 	.short	0x0101


	//----- nvinfo : EIATTR_VRC_CTA_INIT_COUNT
	.align		4
        /*0044*/ 	.byte	0x02, 0x4a
	.zero		1
	.zero		1


	//----- nvinfo : EIATTR_EXIT_INSTR_OFFSETS
	.align		4
        /*0048*/ 	.byte	0x04, 0x1c
        /*004a*/ 	.short	(.L_15 - .L_14)


	//   ....[0]....
.L_14:
        /*004c*/ 	.word	0x00000090


	//   ....[1]....
        /*0050*/ 	.word	0x00000120


	//----- nvinfo : EIATTR_CBANK_PARAM_SIZE
	.align		4
.L_15:
        /*0054*/ 	.byte	0x03, 0x19
        /*0056*/ 	.short	0x0014


	//----- nvinfo : EIATTR_PARAM_CBANK
	.align		4
        /*0058*/ 	.byte	0x04, 0x0a
        /*005a*/ 	.short	(.L_17 - .L_16)
	.align		4
.L_16:
        /*005c*/ 	.word	index@(.nv.constant0._Z25reverse_index_copy_kernelPiS_i)
        /*0060*/ 	.short	0x0380
        /*0062*/ 	.short	0x0014


	//----- nvinfo : EIATTR_SW_WAR
	.align		4
.L_17:
        /*0064*/ 	.byte	0x04, 0x36
        /*0066*/ 	.short	(.L_19 - .L_18)
.L_18:
        /*0068*/ 	.word	0x00000008
.L_19:


//--------------------- .nv.callgraph             --------------------------
	.section	.nv.callgraph,"",@"SHT_CUDA_CALLGRAPH"
	.align	4
	.sectionentsize	8
	.align		4
        /*0000*/ 	.word	0x00000000
	.align		4
        /*0004*/ 	.word	0xffffffff
	.align		4
        /*0008*/ 	.word	0x00000000
	.align		4
        /*000c*/ 	.word	0xfffffffe
	.align		4
        /*0010*/ 	.word	0x00000000
	.align		4
        /*0014*/ 	.word	0xfffffffd
	.align		4
        /*0018*/ 	.word	0x00000000
	.align		4
        /*001c*/ 	.word	0xfffffffc


//--------------------- .text._Z25reverse_index_copy_kernelPiS_i --------------------------
	.section	.text._Z25reverse_index_copy_kernelPiS_i,"ax",@progbits
	.align	128
        .global         _Z25reverse_index_copy_kernelPiS_i
        .type           _Z25reverse_index_copy_kernelPiS_i,@function
        .size           _Z25reverse_index_copy_kernelPiS_i,(.L_x_1 - _Z25reverse_index_copy_kernelPiS_i)
        .other          _Z25reverse_index_copy_kernelPiS_i,@"STO_CUDA_ENTRY STV_DEFAULT"
_Z25reverse_index_copy_kernelPiS_i:
.text._Z25reverse_index_copy_kernelPiS_i:
[----:B------:R-:W-:Y:S01]  /*0000*/  LDC R1, c[0x0][0x37c] ;  /* 0x0000df00ff017b82 */ /* 0x000fe20000000800 */
[----:B------:R-:W0:Y:S07]  /*0010*/  S2R R0, SR_TID.X ;  /* 0x0000000000007919 */ /* 0x000e2e0000002100 */
[----:B------:R-:W1:Y:S01]  /*0020*/  S2UR UR4, SR_CTAID.X ;  /* 0x00000000000479c3 */ /* 0x000e620000002500 */
[----:B------:R-:W1:Y:S07]  /*0030*/  LDCU UR5, c[0x0][0x360] ;  /* 0x00006c00ff0577ac */ /* 0x000e6e0008000800 */
[----:B------:R-:W2:Y:S01]  /*0040*/  LDC R7, c[0x0][0x390] ;  /* 0x0000e400ff077b82 */ /* 0x000ea20000000800 */
[----:B-1----:R-:W-:Y:S01]  /*0050*/  UIMAD UR4, UR4, UR5, URZ ;  /* 0x00000005040472a4 */ /* 0x002fe2000f8e02ff */
[----:B0-----:R-:W-:-:S02]  /*0060*/  IADD3 R0, PT, PT, -R0, RZ, RZ ;  /* 0x000000ff00007210 */ /* 0x001fc40007ffe1ff */
[----:B--2---:R-:W-:-:S04]  /*0070*/  ISETP.GT.U32.AND P0, PT, R7, 0x3ff, PT ;  /* 0x000003ff0700780c */ /* 0x004fc80003f04070 */
[----:B------:R-:W-:-:S13]  /*0080*/  ISETP.NE.OR P0, PT, R0, UR4, P0 ;  /* 0x0000000400007c0c */ /* 0x000fda0008705670 */
[----:B------:R-:W-:Y:S05]  /*0090*/  @P0 EXIT ;  /* 0x000000000000094d */ /* 0x000fea0003800000 */
[----:B------:R-:W0:Y:S01]  /*00a0*/  LDC.64 R2, c[0x0][0x380] ;  /* 0x0000e000ff027b82 */ /* 0x000e220000000a00 */
[----:B------:R-:W1:Y:S07]  /*00b0*/  LDCU.64 UR4, c[0x0][0x358] ;  /* 0x00006b00ff0477ac */ /* 0x000e6e0008000a00 */
[----:B------:R-:W2:Y:S01]  /*00c0*/  LDC.64 R4, c[0x0][0x388] ;  /* 0x0000e200ff047b82 */ /* 0x000ea20000000a00 */
[----:B0-----:R-:W-:-:S06]  /*00d0*/  IMAD.WIDE.U32 R2, R7, 0x4, R2 ;  /* 0x0000000407027825 */ /* 0x001fcc00078e0002 */
[----:B-1----:R-:W3:Y:S01]  /*00e0*/  LDG.E R3, desc[UR4][R2.64] ;  /* 0x0000000402037981 */ /* 0x002ee2000c1e1900 */
[----:B------:R-:W-:-:S05]  /*00f0*/  IADD3 R7, PT, PT, -R7, 0x3ff, RZ ;  /* 0x000003ff07077810 */ /* 0x000fca0007ffe1ff */
[----:B--2---:R-:W-:-:S05]  /*0100*/  IMAD.WIDE.U32 R4, R7, 0x4, R4 ;  /* 0x0000000407047825 */ /* 0x004fca00078e0004 */
[----:B---3--:R-:W-:Y:S01]  /*0110*/  STG.E desc[UR4][R4.64], R3 ;  /* 0x0000000304007986 */ /* 0x008fe2000c101904 */
[----:B------:R-:W-:Y:S05]  /*0120*/  EXIT ;  /* 0x000000000000794d */ /* 0x000fea0003800000 */
.L_x_0:
[----:B------:R-:W-:-:S00]  /*0130*/  BRA `(.L_x_0) ;  /* 0xfffffffc00fc7947 */ /* 0x000fc0000383ffff */
[----:B------:R-:W-:-:S00]  /*0140*/  NOP ;  /* 0x0000000000007918 */ /* 0x000fc00000000000 */
        /* <DEDUP_REMOVED lines=11> */
.L_x_1:


//--------------------- .nv.shared.reserved.0     --------------------------
	.section	.nv.shared.reserved.0,"aw",@nobits
	.weak		__nv_reservedSMEM_offset_0_alias
	.size		__nv_reservedSMEM_offset_0_alias, 0, 64
	.other		__nv_reservedSMEM_offset_0_alias,@"STO_CUDA_RESERVED_SHARED STV_DEFAULT"
__nv_reservedSMEM_offset_0_alias:
	.zero		0
	.zero		64


//--------------------- .nv.constant0._Z25reverse_index_copy_kernelPiS_i --------------------------
	.section	.nv.constant0._Z25reverse_index_copy_kernelPiS_i,"a",@progbits
	.sectionflags	@""
	.align	4
.nv.constant0._Z25reverse_index_copy_kernelPiS_i:
	.zero		916


//--------------------- SYMBOLS --------------------------

	.type		.nv.reservedSmem.offset0,@object
	.size		.nv.reservedSmem.offset0,0x4
